//
// Generated by NVIDIA NVVM Compiler
//
// Compiler Build ID: CL-36424714
// Cuda compilation tools, release 13.0, V13.0.88
// Based on NVVM 20.0.0
//

.version 9.0
.target sm_100
.address_size 64

	// .globl	token_drop

.visible .entry token_drop(
	.param .u64 token_drop_param_0,
	.param .u64 .ptr .align 1 token_drop_param_1,
	.param .u64 .ptr .align 1 token_drop_param_2,
	.param .u64 .ptr .align 1 token_drop_param_3,
	.param .u64 .ptr .align 1 token_drop_param_4,
	.param .u32 token_drop_param_5,
	.param .f32 token_drop_param_6
)
{
	.reg .pred 	%p<5>;
	.reg .b32 	%r<13>;
	.reg .b32 	%f<7>;
	.reg .b64 	%rd<37>;

	ld.param.u64 	%rd16, [token_drop_param_0];
	ld.param.u64 	%rd17, [token_drop_param_1];
	ld.param.u64 	%rd18, [token_drop_param_2];
	ld.param.u64 	%rd19, [token_drop_param_3];
	ld.param.u64 	%rd20, [token_drop_param_4];
	ld.param.u32 	%r2, [token_drop_param_5];
	ld.param.f32 	%f4, [token_drop_param_6];
	mov.u32 	%r3, %ctaid.x;
	mov.u32 	%r1, %ntid.x;
	mov.u32 	%r4, %tid.x;
	mad.lo.s32 	%r5, %r3, %r1, %r4;
	cvt.u64.u32 	%rd34, %r5;
	setp.le.u64 	%p1, %rd16, %rd34;
	@%p1 bra 	$L__BB0_9;
	cvt.s64.s32 	%rd2, %r2;
	mov.u32 	%r6, %nctaid.x;
	mul.lo.s32 	%r7, %r1, %r6;
	cvt.u64.u32 	%rd3, %r7;
	cvta.to.global.u64 	%rd4, %rd19;
	cvta.to.global.u64 	%rd5, %rd17;
	cvta.to.global.u64 	%rd6, %rd20;
	cvta.to.global.u64 	%rd7, %rd18;
	cvt.u32.u64 	%r8, %rd2;
$L__BB0_2:
	or.b64  	%rd21, %rd34, %rd2;
	and.b64  	%rd22, %rd21, -4294967296;
	setp.ne.s64 	%p2, %rd22, 0;
	@%p2 bra 	$L__BB0_4;
	cvt.u32.u64 	%r9, %rd34;
	div.u32 	%r10, %r9, %r8;
	mul.lo.s32 	%r11, %r10, %r8;
	sub.s32 	%r12, %r9, %r11;
	cvt.u64.u32 	%rd35, %r10;
	cvt.u64.u32 	%rd36, %r12;
	bra.uni 	$L__BB0_5;
$L__BB0_4:
	div.u64 	%rd35, %rd34, %rd2;
	mul.lo.s64 	%rd23, %rd35, %rd2;
	sub.s64 	%rd36, %rd34, %rd23;
$L__BB0_5:
	shl.b64 	%rd24, %rd35, 32;
	shr.s64 	%rd25, %rd24, 30;
	add.s64 	%rd26, %rd4, %rd25;
	ld.global.f32 	%f5, [%rd26];
	setp.geu.f32 	%p3, %f5, %f4;
	@%p3 bra 	$L__BB0_7;
	shl.b64 	%rd29, %rd36, 32;
	shr.s64 	%rd30, %rd29, 30;
	add.s64 	%rd31, %rd7, %rd30;
	ld.global.f32 	%f6, [%rd31];
	bra.uni 	$L__BB0_8;
$L__BB0_7:
	shl.b64 	%rd27, %rd34, 2;
	add.s64 	%rd28, %rd5, %rd27;
	ld.global.f32 	%f6, [%rd28];
$L__BB0_8:
	shl.b64 	%rd32, %rd34, 2;
	add.s64 	%rd33, %rd6, %rd32;
	st.global.f32 	[%rd33], %f6;
	add.s64 	%rd34, %rd34, %rd3;
	setp.lt.u64 	%p4, %rd34, %rd16;
	@%p4 bra 	$L__BB0_2;
$L__BB0_9:
	ret;

}


// ===== COMPILED SASS (sm_100) =====

	.target	sm_100

	.elftype	@"ET_EXEC"


//--------------------- .note.nv.tkinfo           --------------------------
	.section	.note.nv.tkinfo,"",@"SHT_NOTE"
	.sectionflags	@"SHF_NOTE_NV_TKINFO"
	.tkinfo
        /*0018*/ 	.word	0x00000002
        /*0030*/ 	.string	""
        /*0030*/ 	.string	"ptxas"
        /*0030*/ 	.string	"Cuda compilation tools, release 13.0, V13.0.88"
        /*0030*/ 	.string	"Build cuda_13.0.r13.0/compiler.36424714_0"
        /*0030*/ 	.string	"-arch sm_100 -m 64 "



//--------------------- .note.nv.cuinfo           --------------------------
	.section	.note.nv.cuinfo,"",@"SHT_NOTE"
	.sectionflags	@"SHF_NOTE_NV_CUINFO"
        /*0018*/ 	.short	0x0002
        /*001a*/ 	.short	0x0064
        /*001c*/ 	.short	0x0082
	.zero		2


//--------------------- .nv.info                  --------------------------
	.section	.nv.info,"",@"SHT_CUDA_INFO"
	.align	4


	//----- nvinfo : EIATTR_REGCOUNT
	.align		4
        /*0000*/ 	.byte	0x04, 0x2f
        /*0002*/ 	.short	(.L_1 - .L_0)
	.align		4
.L_0:
        /*0004*/ 	.word	index@(token_drop)
        /*0008*/ 	.word	0x00000012


	//----- nvinfo : EIATTR_FRAME_SIZE
	.align		4
.L_1:
        /*000c*/ 	.byte	0x04, 0x11
        /*000e*/ 	.short	(.L_3 - .L_2)
	.align		4
.L_2:
        /*0010*/ 	.word	index@($__internal_0_$__cuda_sm20_div_u64)
        /*0014*/ 	.word	0x00000000


	//----- nvinfo : EIATTR_FRAME_SIZE
	.align		4
.L_3:
        /*0018*/ 	.byte	0x04, 0x11
        /*001a*/ 	.short	(.L_5 - .L_4)
	.align		4
.L_4:
        /*001c*/ 	.word	index@(token_drop)
        /*0020*/ 	.word	0x00000000


	//----- nvinfo : EIATTR_MIN_STACK_SIZE
	.align		4
.L_5:
        /*0024*/ 	.byte	0x04, 0x12
        /*0026*/ 	.short	(.L_7 - .L_6)
	.align		4
.L_6:
        /*0028*/ 	.word	index@(token_drop)
        /*002c*/ 	.word	0x00000000
.L_7:


//--------------------- .nv.compat                --------------------------
	.section	.nv.compat,"",@"SHT_CUDA_COMPAT_INFO"
	.align	4
        /*0000*/ 	.byte	0x02, 0x09, 0x00, 0x00, 0x02, 0x02, 0x01, 0x00, 0x02, 0x05, 0x05, 0x00, 0x03, 0x07, 0x01, 0x01
        /*0010*/ 	.byte	0x02, 0x03, 0x00, 0x00, 0x02, 0x06, 0x01, 0x00, 0x04, 0x0b, 0x08, 0x00, 0x09, 0x00, 0x00, 0x00
        /*0020*/ 	.byte	0x00, 0x00, 0x00, 0x00


//--------------------- .nv.info.token_drop       --------------------------
	.section	.nv.info.token_drop,"",@"SHT_CUDA_INFO"
	.sectionflags	@""
	.align	4


	//----- nvinfo : EIATTR_CUDA_API_VERSION
	.align		4
        /*0000*/ 	.byte	0x04, 0x37
        /*0002*/ 	.short	(.L_9 - .L_8)
.L_8:
        /*0004*/ 	.word	0x00000082


	//----- nvinfo : EIATTR_KPARAM_INFO
	.align		4
.L_9:
        /*0008*/ 	.byte	0x04, 0x17
        /*000a*/ 	.short	(.L_11 - .L_10)
.L_10:
        /*000c*/ 	.word	0x00000000
        /*0010*/ 	.short	0x0006
        /*0012*/ 	.short	0x002c
        /*0014*/ 	.byte	0x00, 0xf0, 0x11, 0x00


	//----- nvinfo : EIATTR_KPARAM_INFO
	.align		4
.L_11:
        /*0018*/ 	.byte	0x04, 0x17
        /*001a*/ 	.short	(.L_13 - .L_12)
.L_12:
        /*001c*/ 	.word	0x00000000
        /*0020*/ 	.short	0x0005
        /*0022*/ 	.short	0x0028
        /*0024*/ 	.byte	0x00, 0xf0, 0x11, 0x00


	//----- nvinfo : EIATTR_KPARAM_INFO
	.align		4
.L_13:
        /*0028*/ 	.byte	0x04, 0x17
        /*002a*/ 	.short	(.L_15 - .L_14)
.L_14:
        /*002c*/ 	.word	0x00000000
        /*0030*/ 	.short	0x0004
        /*0032*/ 	.short	0x0020
        /*0034*/ 	.byte	0x00, 0xf5, 0x21, 0x00


	//----- nvinfo : EIATTR_KPARAM_INFO
	.align		4
.L_15:
        /*0038*/ 	.byte	0x04, 0x17
        /*003a*/ 	.short	(.L_17 - .L_16)
.L_16:
        /*003c*/ 	.word	0x00000000
        /*0040*/ 	.short	0x0003
        /*0042*/ 	.short	0x0018
        /*0044*/ 	.byte	0x00, 0xf5, 0x21, 0x00


	//----- nvinfo : EIATTR_KPARAM_INFO
	.align		4
.L_17:
        /*0048*/ 	.byte	0x04, 0x17
        /*004a*/ 	.short	(.L_19 - .L_18)
.L_18:
        /*004c*/ 	.word	0x00000000
        /*0050*/ 	.short	0x0002
        /*0052*/ 	.short	0x0010
        /*0054*/ 	.byte	0x00, 0xf5, 0x21, 0x00


	//----- nvinfo : EIATTR_KPARAM_INFO
	.align		4
.L_19:
        /*0058*/ 	.byte	0x04, 0x17
        /*005a*/ 	.short	(.L_21 - .L_20)
.L_20:
        /*005c*/ 	.word	0x00000000
        /*0060*/ 	.short	0x0001
        /*0062*/ 	.short	0x0008
        /*0064*/ 	.byte	0x00, 0xf5, 0x21, 0x00


	//----- nvinfo : EIATTR_KPARAM_INFO
	.align		4
.L_21:
        /*0068*/ 	.byte	0x04, 0x17
        /*006a*/ 	.short	(.L_23 - .L_22)
.L_22:
        /*006c*/ 	.word	0x00000000
        /*0070*/ 	.short	0x0000
        /*0072*/ 	.short	0x0000
        /*0074*/ 	.byte	0x00, 0xf0, 0x21, 0x00


	//----- nvinfo : EIATTR_SPARSE_MMA_MASK
	.align		4
.L_23:
        /*0078*/ 	.byte	0x03, 0x50
        /*007a*/ 	.short	0x0000


	//----- nvinfo : EIATTR_MAXREG_COUNT
	.align		4
        /*007c*/ 	.byte	0x03, 0x1b
        /*007e*/ 	.short	0x00ff


	//----- nvinfo : EIATTR_MERCURY_ISA_VERSION
	.align		4
        /*0080*/ 	.byte	0x03, 0x5f
        /*0082*/ 	.short	0x0101


	//----- nvinfo : EIATTR_VRC_CTA_INIT_COUNT
	.align		4
        /*0084*/ 	.byte	0x02, 0x4a
	.zero		1
	.zero		1


	//----- nvinfo : EIATTR_EXIT_INSTR_OFFSETS
	.align		4
        /*0088*/ 	.byte	0x04, 0x1c
        /*008a*/ 	.short	(.L_25 - .L_24)


	//   ....[0]....
.L_24:
        /*008c*/ 	.word	0x00000080


	//   ....[1]....
        /*0090*/ 	.word	0x00000480


	//----- nvinfo : EIATTR_CRS_STACK_SIZE
	.align		4
.L_25:
        /*0094*/ 	.byte	0x04, 0x1e
        /*0096*/ 	.short	(.L_27 - .L_26)
.L_26:
        /*0098*/ 	.word	0x00000000


	//----- nvinfo : EIATTR_CBANK_PARAM_SIZE
	.align		4
.L_27:
        /*009c*/ 	.byte	0x03, 0x19
        /*009e*/ 	.short	0x0030


	//----- nvinfo : EIATTR_PARAM_CBANK
	.align		4
        /*00a0*/ 	.byte	0x04, 0x0a
        /*00a2*/ 	.short	(.L_29 - .L_28)
	.align		4
.L_28:
        /*00a4*/ 	.word	index@(.nv.constant0.token_drop)
        /*00a8*/ 	.short	0x0380
        /*00aa*/ 	.short	0x0030


	//----- nvinfo : EIATTR_SW_WAR
	.align		4
.L_29:
        /*00ac*/ 	.byte	0x04, 0x36
        /*00ae*/ 	.short	(.L_31 - .L_30)
.L_30:
        /*00b0*/ 	.word	0x00000008
.L_31:


//--------------------- .nv.callgraph             --------------------------
	.section	.nv.callgraph,"",@"SHT_CUDA_CALLGRAPH"
	.align	4
	.sectionentsize	8
	.align		4
        /*0000*/ 	.word	0x00000000
	.align		4
        /*0004*/ 	.word	0xffffffff
	.align		4
        /*0008*/ 	.word	0x00000000
	.align		4
        /*000c*/ 	.word	0xfffffffe
	.align		4
        /*0010*/ 	.word	0x00000000
	.align		4
        /*0014*/ 	.word	0xfffffffd
	.align		4
        /*0018*/ 	.word	0x00000000
	.align		4
        /*001c*/ 	.word	0xfffffffc


//--------------------- .text.token_drop          --------------------------
	.section	.text.token_drop,"ax",@progbits
	.align	128
        .global         token_drop
        .type           token_drop,@function
        .size           token_drop,(.L_x_5 - token_drop)
        .other          token_drop,@"STO_CUDA_ENTRY STV_DEFAULT"
token_drop:
.text.token_drop:
[----:B------:R-:W-:Y:S01]  /*0000*/  LDC R1, c[0x0][0x37c] ;  /* 0x0000df00ff017b82 */ /* 0x000fe20000000800 */
[----:B------:R-:W0:Y:S07]  /*0010*/  S2R R3, SR_TID.X ;  /* 0x0000000000037919 */ /* 0x000e2e0000002100 */
[----:B------:R-:W0:Y:S01]  /*0020*/  S2UR UR4, SR_CTAID.X ;  /* 0x00000000000479c3 */ /* 0x000e220000002500 */
[----:B------:R-:W1:Y:S07]  /*0030*/  LDCU.64 UR6, c[0x0][0x380] ;  /* 0x00007000ff0677ac */ /* 0x000e6e0008000a00 */
[----:B------:R-:W0:Y:S02]  /*0040*/  LDC R0, c[0x0][0x360] ;  /* 0x0000d800ff007b82 */ /* 0x000e240000000800 */
[----:B0-----:R-:W-:-:S05]  /*0050*/  IMAD R3, R0, UR4, R3 ;  /* 0x0000000400037c24 */ /* 0x001fca000f8e0203 */
[----:B-1----:R-:W-:-:S04]  /*0060*/  ISETP.GE.U32.AND P0, PT, R3, UR6, PT ;  /* 0x0000000603007c0c */ /* 0x002fc8000bf06070 */
[----:B------:R-:W-:-:S13]  /*0070*/  ISETP.GE.U32.AND.EX P0, PT, RZ, UR7, PT, P0 ;  /* 0x00000007ff007c0c */ /* 0x000fda000bf06100 */
[----:B------:R-:W-:Y:S05]  /*0080*/  @P0 EXIT ;  /* 0x000000000000094d */ /* 0x000fea0003800000 */
[----:B------:R-:W0:Y:S01]  /*0090*/  LDCU UR4, c[0x0][0x370] ;  /* 0x00006e00ff0477ac */ /* 0x000e220008000800 */
[----:B------:R-:W-:Y:S01]  /*00a0*/  IMAD.MOV.U32 R2, RZ, RZ, RZ ;  /* 0x000000ffff027224 */ /* 0x000fe200078e00ff */
[----:B------:R-:W1:Y:S01]  /*00b0*/  LDCU UR5, c[0x0][0x3a8] ;  /* 0x00007500ff0577ac */ /* 0x000e620008000800 */
[----:B------:R-:W2:Y:S01]  /*00c0*/  LDCU.64 UR6, c[0x0][0x358] ;  /* 0x00006b00ff0677ac */ /* 0x000ea20008000a00 */
[----:B------:R-:W3:Y:S01]  /*00d0*/  LDCU UR11, c[0x0][0x3a8] ;  /* 0x00007500ff0b77ac */ /* 0x000ee20008000800 */
[----:B------:R-:W4:Y:S01]  /*00e0*/  LDCU UR10, c[0x0][0x3ac] ;  /* 0x00007580ff0a77ac */ /* 0x000f220008000800 */
[----:B0-----:R-:W-:Y:S01]  /*00f0*/  IMAD R0, R0, UR4, RZ ;  /* 0x0000000400007c24 */ /* 0x001fe2000f8e02ff */
[----:B------:R-:W0:Y:S01]  /*0100*/  LDCU.64 UR14, c[0x0][0x380] ;  /* 0x00007000ff0e77ac */ /* 0x000e220008000a00 */
[----:B------:R-:W0:Y:S01]  /*0110*/  LDCU.64 UR8, c[0x0][0x398] ;  /* 0x00007300ff0877ac */ /* 0x000e220008000a00 */
[----:B------:R-:W0:Y:S01]  /*0120*/  LDCU.64 UR12, c[0x0][0x3a0] ;  /* 0x00007400ff0c77ac */ /* 0x000e220008000a00 */
[----:B-123--:R-:W-:-:S12]  /*0130*/  USHF.R.S32.HI UR5, URZ, 0x1f, UR5 ;  /* 0x0000001fff057899 */ /* 0x00efd80008011405 */
.L_x_3:
[----:B-1----:R-:W-:Y:S01]  /*0140*/  LOP3.LUT R4, R2, UR5, RZ, 0xfc, !PT ;  /* 0x0000000502047c12 */ /* 0x002fe2000f8efcff */
[----:B------:R-:W-:Y:S03]  /*0150*/  BSSY.RECONVERGENT B0, `(.L_x_0) ;  /* 0x000001c000007945 */ /* 0x000fe60003800200 */
[----:B------:R-:W-:-:S13]  /*0160*/  ISETP.NE.U32.AND P0, PT, R4, RZ, PT ;  /* 0x000000ff0400720c */ /* 0x000fda0003f05070 */
[----:B------:R-:W-:Y:S05]  /*0170*/  @P0 BRA `(.L_x_1) ;  /* 0x0000000000540947 */ /* 0x000fea0003800000 */
[----:B------:R-:W1:Y:S01]  /*0180*/  I2F.U32.RP R6, UR11 ;  /* 0x0000000b00067d06 */ /* 0x000e620008209000 */
[----:B------:R-:W-:-:S07]  /*0190*/  ISETP.NE.U32.AND P2, PT, RZ, UR11, PT ;  /* 0x0000000bff007c0c */ /* 0x000fce000bf45070 */
[----:B-1----:R-:W1:Y:S02]  /*01a0*/  MUFU.RCP R6, R6 ;  /* 0x0000000600067308 */ /* 0x002e640000001000 */
[----:B-1----:R-:W-:-:S06]  /*01b0*/  VIADD R4, R6, 0xffffffe ;  /* 0x0ffffffe06047836 */ /* 0x002fcc0000000000 */
[----:B------:R1:W2:Y:S02]  /*01c0*/  F2I.FTZ.U32.TRUNC.NTZ R5, R4 ;  /* 0x0000000400057305 */ /* 0x0002a4000021f000 */
[----:B-1----:R-:W-:Y:S02]  /*01d0*/  HFMA2 R4, -RZ, RZ, 0, 0 ;  /* 0x00000000ff047431 */ /* 0x002fe400000001ff */
[----:B--2---:R-:W-:-:S04]  /*01e0*/  IMAD.MOV R7, RZ, RZ, -R5 ;  /* 0x000000ffff077224 */ /* 0x004fc800078e0a05 */
[----:B------:R-:W-:-:S04]  /*01f0*/  IMAD R7, R7, UR11, RZ ;  /* 0x0000000b07077c24 */ /* 0x000fc8000f8e02ff */
[----:B------:R-:W-:-:S06]  /*0200*/  IMAD.HI.U32 R8, R5, R7, R4 ;  /* 0x0000000705087227 */ /* 0x000fcc00078e0004 */
[----:B------:R-:W-:-:S04]  /*0210*/  IMAD.HI.U32 R8, R8, R3, RZ ;  /* 0x0000000308087227 */ /* 0x000fc800078e00ff */
[----:B------:R-:W-:-:S04]  /*0220*/  IMAD.MOV R10, RZ, RZ, -R8 ;  /* 0x000000ffff0a7224 */ /* 0x000fc800078e0a08 */
[----:B------:R-:W-:-:S05]  /*0230*/  IMAD R5, R10, UR11, R3 ;  /* 0x0000000b0a057c24 */ /* 0x000fca000f8e0203 */
[----:B------:R-:W-:-:S13]  /*0240*/  ISETP.GE.U32.AND P0, PT, R5, UR11, PT ;  /* 0x0000000b05007c0c */ /* 0x000fda000bf06070 */
[----:B------:R-:W-:Y:S02]  /*0250*/  @P0 VIADD R5, R5, -UR11 ;  /* 0x8000000b05050c36 */ /* 0x000fe40008000000 */
[----:B------:R-:W-:-:S03]  /*0260*/  @P0 VIADD R8, R8, 0x1 ;  /* 0x0000000108080836 */ /* 0x000fc60000000000 */
[----:B------:R-:W-:-:S13]  /*0270*/  ISETP.GE.U32.AND P1, PT, R5, UR11, PT ;  /* 0x0000000b05007c0c */ /* 0x000fda000bf26070 */
[----:B------:R-:W-:Y:S02]  /*0280*/  @P1 IADD3 R8, PT, PT, R8, 0x1, RZ ;  /* 0x0000000108081810 */ /* 0x000fe40007ffe0ff */
[----:B------:R-:W-:-:S05]  /*0290*/  @!P2 LOP3.LUT R8, RZ, UR11, RZ, 0x33, !PT ;  /* 0x0000000bff08ac12 */ /* 0x000fca000f8e33ff */
[----:B------:R-:W-:-:S04]  /*02a0*/  IMAD.MOV R10, RZ, RZ, -R8 ;  /* 0x000000ffff0a7224 */ /* 0x000fc800078e0a08 */
[----:B------:R-:W-:Y:S01]  /*02b0*/  IMAD R10, R10, UR11, R3 ;  /* 0x0000000b0a0a7c24 */ /* 0x000fe2000f8e0203 */
[----:B------:R-:W-:Y:S06]  /*02c0*/  BRA `(.L_x_2) ;  /* 0x0000000000107947 */ /* 0x000fec0003800000 */
.L_x_1:
[----:B------:R-:W-:-:S07]  /*02d0*/  MOV R4, 0x2f0 ;  /* 0x000002f000047802 */ /* 0x000fce0000000f00 */
[----:B0---4-:R-:W-:Y:S05]  /*02e0*/  CALL.REL.NOINC `($__internal_0_$__cuda_sm20_div_u64) ;  /* 0x0000000000687944 */ /* 0x011fea0003c00000 */
[----:B------:R-:W-:-:S04]  /*02f0*/  IMAD.MOV R10, RZ, RZ, -R8 ;  /* 0x000000ffff0a7224 */ /* 0x000fc800078e0a08 */
[----:B------:R-:W-:-:S07]  /*0300*/  IMAD R10, R10, UR11, R3 ;  /* 0x0000000b0a0a7c24 */ /* 0x000fce000f8e0203 */
.L_x_2:
[----:B0---4-:R-:W-:Y:S05]  /*0310*/  BSYNC.RECONVERGENT B0 ;  /* 0x0000000000007941 */ /* 0x011fea0003800200 */
.L_x_0:
[----:B------:R-:W-:-:S04]  /*0320*/  SHF.R.S64 R4, RZ, 0x1e, R8 ;  /* 0x0000001eff047819 */ /* 0x000fc80000001008 */
[----:B------:R-:W-:-:S04]  /*0330*/  IADD3 R4, P0, PT, R4, UR8, RZ ;  /* 0x0000000804047c10 */ /* 0x000fc8000ff1e0ff */
[----:B------:R-:W-:-:S05]  /*0340*/  LEA.HI.X.SX32 R5, R8, UR9, 0x2, P0 ;  /* 0x0000000908057c11 */ /* 0x000fca00080f16ff */
[----:B------:R-:W2:Y:S02]  /*0350*/  LDG.E R4, desc[UR6][R4.64] ;  /* 0x0000000604047981 */ /* 0x000ea4000c1e1900 */
[----:B--2---:R-:W-:-:S13]  /*0360*/  FSETP.GEU.AND P0, PT, R4, UR10, PT ;  /* 0x0000000a04007c0b */ /* 0x004fda000bf0e000 */
[----:B------:R-:W0:Y:S01]  /*0370*/  @!P0 LDC.64 R8, c[0x0][0x390] ;  /* 0x0000e400ff088b82 */ /* 0x000e220000000a00 */
[----:B------:R-:W-:-:S04]  /*0380*/  @!P0 SHF.R.S64 R7, RZ, 0x1e, R10 ;  /* 0x0000001eff078819 */ /* 0x000fc8000000100a */
[----:B0-----:R-:W-:-:S04]  /*0390*/  @!P0 IADD3 R6, P1, PT, R7, R8, RZ ;  /* 0x0000000807068210 */ /* 0x001fc80007f3e0ff */
[----:B------:R-:W-:Y:S02]  /*03a0*/  @!P0 LEA.HI.X.SX32 R7, R10, R9, 0x2, P1 ;  /* 0x000000090a078211 */ /* 0x000fe400008f16ff */
[----:B------:R-:W0:Y:S03]  /*03b0*/  @P0 LDC.64 R8, c[0x0][0x388] ;  /* 0x0000e200ff080b82 */ /* 0x000e260000000a00 */
[----:B------:R-:W2:Y:S01]  /*03c0*/  @!P0 LDG.E R11, desc[UR6][R6.64] ;  /* 0x00000006060b8981 */ /* 0x000ea2000c1e1900 */
[----:B0-----:R-:W-:-:S04]  /*03d0*/  @P0 LEA R8, P1, R3, R8, 0x2 ;  /* 0x0000000803080211 */ /* 0x001fc800078210ff */
[----:B------:R-:W-:-:S05]  /*03e0*/  @P0 LEA.HI.X R9, R3, R9, R2, 0x2, P1 ;  /* 0x0000000903090211 */ /* 0x000fca00008f1402 */
[----:B------:R-:W2:Y:S01]  /*03f0*/  @P0 LDG.E R11, desc[UR6][R8.64] ;  /* 0x00000006080b0981 */ /* 0x000ea2000c1e1900 */
[----:B------:R-:W-:-:S04]  /*0400*/  LEA R4, P0, R3, UR12, 0x2 ;  /* 0x0000000c03047c11 */ /* 0x000fc8000f8010ff */
[----:B------:R-:W-:Y:S02]  /*0410*/  LEA.HI.X R5, R3, UR13, R2, 0x2, P0 ;  /* 0x0000000d03057c11 */ /* 0x000fe400080f1402 */
[----:B------:R-:W-:-:S04]  /*0420*/  IADD3 R3, P0, PT, R0, R3, RZ ;  /* 0x0000000300037210 */ /* 0x000fc80007f1e0ff */
[----:B------:R-:W-:Y:S02]  /*0430*/  IADD3.X R2, PT, PT, RZ, R2, RZ, P0, !PT ;  /* 0x00000002ff027210 */ /* 0x000fe400007fe4ff */
[----:B------:R-:W-:-:S04]  /*0440*/  ISETP.GE.U32.AND P0, PT, R3, UR14, PT ;  /* 0x0000000e03007c0c */ /* 0x000fc8000bf06070 */
[----:B------:R-:W-:Y:S01]  /*0450*/  ISETP.GE.U32.AND.EX P0, PT, R2, UR15, PT, P0 ;  /* 0x0000000f02007c0c */ /* 0x000fe2000bf06100 */
[----:B--2---:R1:W-:-:S12]  /*0460*/  STG.E desc[UR6][R4.64], R11 ;  /* 0x0000000b04007986 */ /* 0x0043d8000c101906 */
[----:B------:R-:W-:Y:S05]  /*0470*/  @!P0 BRA `(.L_x_3) ;  /* 0xfffffffc00308947 */ /* 0x000fea000383ffff */
[----:B------:R-:W-:Y:S05]  /*0480*/  EXIT ;  /* 0x000000000000794d */ /* 0x000fea0003800000 */
        .weak           $__internal_0_$__cuda_sm20_div_u64
        .type           $__internal_0_$__cuda_sm20_div_u64,@function
        .size           $__internal_0_$__cuda_sm20_div_u64,(.L_x_5 - $__internal_0_$__cuda_sm20_div_u64)
$__internal_0_$__cuda_sm20_div_u64:
[----:B------:R-:W0:Y:S02]  /*0490*/  LDCU UR4, c[0x0][0x3a8] ;  /* 0x00007500ff0477ac */ /* 0x000e240008000800 */
[----:B0-----:R-:W0:Y:S08]  /*04a0*/  I2F.U64.RP R5, UR4 ;  /* 0x0000000400057d12 */ /* 0x001e300008309000 */
[----:B0-----:R-:W0:Y:S02]  /*04b0*/  MUFU.RCP R5, R5 ;  /* 0x0000000500057308 */ /* 0x001e240000001000 */
[----:B0-----:R-:W-:-:S06]  /*04c0*/  VIADD R6, R5, 0x1ffffffe ;  /* 0x1ffffffe05067836 */ /* 0x001fcc0000000000 */
[----:B------:R-:W0:Y:S02]  /*04d0*/  F2I.U64.TRUNC R6, R6 ;  /* 0x0000000600067311 */ /* 0x000e24000020d800 */
[----:B0-----:R-:W-:-:S04]  /*04e0*/  IMAD.WIDE.U32 R8, R6, UR4, RZ ;  /* 0x0000000406087c25 */ /* 0x001fc8000f8e00ff */
[----:B------:R-:W-:Y:S01]  /*04f0*/  IMAD R9, R6, UR5, R9 ;  /* 0x0000000506097c24 */ /* 0x000fe2000f8e0209 */
[----:B------:R-:W-:-:S03]  /*0500*/  IADD3 R11, P0, PT, RZ, -R8, RZ ;  /* 0x80000008ff0b7210 */ /* 0x000fc60007f1e0ff */
[----:B------:R-:W-:Y:S02]  /*0510*/  IMAD R9, R7, UR4, R9 ;  /* 0x0000000407097c24 */ /* 0x000fe4000f8e0209 */
[----:B------:R-:W-:-:S04]  /*0520*/  IMAD.HI.U32 R8, R6, R11, RZ ;  /* 0x0000000b06087227 */ /* 0x000fc800078e00ff */
[----:B------:R-:W-:Y:S01]  /*0530*/  IMAD.X R13, RZ, RZ, ~R9, P0 ;  /* 0x000000ffff0d7224 */ /* 0x000fe200000e0e09 */
[----:B------:R-:W-:-:S03]  /*0540*/  MOV R9, R6 ;  /* 0x0000000600097202 */ /* 0x000fc60000000f00 */
[-C--:B------:R-:W-:Y:S02]  /*0550*/  IMAD R15, R7, R13.reuse, RZ ;  /* 0x0000000d070f7224 */ /* 0x080fe400078e02ff */
[----:B------:R-:W-:-:S04]  /*0560*/  IMAD.WIDE.U32 R8, P0, R6, R13, R8 ;  /* 0x0000000d06087225 */ /* 0x000fc80007800008 */
[----:B------:R-:W-:-:S04]  /*0570*/  IMAD.HI.U32 R5, R7, R13, RZ ;  /* 0x0000000d07057227 */ /* 0x000fc800078e00ff */
[----:B------:R-:W-:-:S04]  /*0580*/  IMAD.HI.U32 R8, P1, R7, R11, R8 ;  /* 0x0000000b07087227 */ /* 0x000fc80007820008 */
[----:B------:R-:W-:Y:S01]  /*0590*/  IMAD.X R5, R5, 0x1, R7, P0 ;  /* 0x0000000105057824 */ /* 0x000fe200000e0607 */
[----:B------:R-:W-:-:S04]  /*05a0*/  IADD3 R9, P2, PT, R15, R8, RZ ;  /* 0x000000080f097210 */ /* 0x000fc80007f5e0ff */
[----:B------:R-:W-:Y:S01]  /*05b0*/  IADD3.X R5, PT, PT, RZ, RZ, R5, P2, P1 ;  /* 0x000000ffff057210 */ /* 0x000fe200017e2405 */
[----:B------:R-:W-:-:S04]  /*05c0*/  IMAD.WIDE.U32 R6, R9, UR4, RZ ;  /* 0x0000000409067c25 */ /* 0x000fc8000f8e00ff */
[----:B------:R-:W-:Y:S01]  /*05d0*/  IMAD R8, R9, UR5, R7 ;  /* 0x0000000509087c24 */ /* 0x000fe2000f8e0207 */
[----:B------:R-:W-:-:S03]  /*05e0*/  IADD3 R7, P0, PT, RZ, -R6, RZ ;  /* 0x80000006ff077210 */ /* 0x000fc60007f1e0ff */
[----:B------:R-:W-:Y:S02]  /*05f0*/  IMAD R6, R5, UR4, R8 ;  /* 0x0000000405067c24 */ /* 0x000fe4000f8e0208 */
[----:B------:R-:W-:-:S04]  /*0600*/  IMAD.HI.U32 R8, R9, R7, RZ ;  /* 0x0000000709087227 */ /* 0x000fc800078e00ff */
[----:B------:R-:W-:-:S04]  /*0610*/  IMAD.X R6, RZ, RZ, ~R6, P0 ;  /* 0x000000ffff067224 */ /* 0x000fc800000e0e06 */
[----:B------:R-:W-:-:S04]  /*0620*/  IMAD.WIDE.U32 R8, P0, R9, R6, R8 ;  /* 0x0000000609087225 */ /* 0x000fc80007800008 */
[C---:B------:R-:W-:Y:S02]  /*0630*/  IMAD R10, R5.reuse, R6, RZ ;  /* 0x00000006050a7224 */ /* 0x040fe400078e02ff */
[----:B------:R-:W-:-:S04]  /*0640*/  IMAD.HI.U32 R9, P1, R5, R7, R8 ;  /* 0x0000000705097227 */ /* 0x000fc80007820008 */
[----:B------:R-:W-:Y:S01]  /*0650*/  IMAD.HI.U32 R6, R5, R6, RZ ;  /* 0x0000000605067227 */ /* 0x000fe200078e00ff */
[----:B------:R-:W-:-:S03]  /*0660*/  IADD3 R9, P2, PT, R10, R9, RZ ;  /* 0x000000090a097210 */ /* 0x000fc60007f5e0ff */
[----:B------:R-:W-:Y:S01]  /*0670*/  IMAD.MOV.U32 R7, RZ, RZ, RZ ;  /* 0x000000ffff077224 */ /* 0x000fe200078e00ff */
[----:B------:R-:W-:Y:S01]  /*0680*/  IADD3.X R5, PT, PT, R6, R5, RZ, P0, !PT ;  /* 0x0000000506057210 */ /* 0x000fe200007fe4ff */
[----:B------:R-:W-:-:S03]  /*0690*/  IMAD.HI.U32 R6, R9, R3, RZ ;  /* 0x0000000309067227 */ /* 0x000fc600078e00ff */
[----:B------:R-:W-:Y:S01]  /*06a0*/  IADD3.X R5, PT, PT, RZ, RZ, R5, P2, P1 ;  /* 0x000000ffff057210 */ /* 0x000fe200017e2405 */
[----:B------:R-:W-:-:S04]  /*06b0*/  IMAD.WIDE.U32 R6, R9, R2, R6 ;  /* 0x0000000209067225 */ /* 0x000fc800078e0006 */
[C---:B------:R-:W-:Y:S02]  /*06c0*/  IMAD R9, R5.reuse, R2, RZ ;  /* 0x0000000205097224 */ /* 0x040fe400078e02ff */
[----:B------:R-:W-:-:S04]  /*06d0*/  IMAD.HI.U32 R6, P0, R5, R3, R6 ;  /* 0x0000000305067227 */ /* 0x000fc80007800006 */
[----:B------:R-:W-:Y:S01]  /*06e0*/  IMAD.HI.U32 R5, R5, R2, RZ ;  /* 0x0000000205057227 */ /* 0x000fe200078e00ff */
[----:B------:R-:W-:-:S03]  /*06f0*/  IADD3 R9, P1, PT, R9, R6, RZ ;  /* 0x0000000609097210 */ /* 0x000fc60007f3e0ff */
[----:B------:R-:W-:Y:S02]  /*0700*/  IMAD.X R5, RZ, RZ, R5, P0 ;  /* 0x000000ffff057224 */ /* 0x000fe400000e0605 */
[----:B------:R-:W-:-:S03]  /*0710*/  IMAD.WIDE.U32 R6, R9, UR4, RZ ;  /* 0x0000000409067c25 */ /* 0x000fc6000f8e00ff */
[----:B------:R-:W-:Y:S01]  /*0720*/  IADD3.X R5, PT, PT, RZ, R5, RZ, P1, !PT ;  /* 0x00000005ff057210 */ /* 0x000fe20000ffe4ff */
[C---:B------:R-:W-:Y:S01]  /*0730*/  IMAD R8, R9.reuse, UR5, R7 ;  /* 0x0000000509087c24 */ /* 0x040fe2000f8e0207 */
[----:B------:R-:W-:Y:S01]  /*0740*/  IADD3 R10, P1, PT, -R6, R3, RZ ;  /* 0x00000003060a7210 */ /* 0x000fe20007f3e1ff */
[----:B------:R-:W-:Y:S02]  /*0750*/  VIADD R6, R9, 0x1 ;  /* 0x0000000109067836 */ /* 0x000fe40000000000 */
[----:B------:R-:W-:Y:S01]  /*0760*/  IMAD R5, R5, UR4, R8 ;  /* 0x0000000405057c24 */ /* 0x000fe2000f8e0208 */
[----:B------:R-:W-:-:S03]  /*0770*/  ISETP.GE.U32.AND P0, PT, R10, UR4, PT ;  /* 0x000000040a007c0c */ /* 0x000fc6000bf06070 */
[----:B------:R-:W-:Y:S01]  /*0780*/  IMAD.X R8, R2, 0x1, ~R5, P1 ;  /* 0x0000000102087824 */ /* 0x000fe200008e0e05 */
[----:B------:R-:W-:-:S04]  /*0790*/  IADD3 R5, P1, PT, R10, -UR4, RZ ;  /* 0x800000040a057c10 */ /* 0x000fc8000ff3e0ff */
[C---:B------:R-:W-:Y:S02]  /*07a0*/  ISETP.GE.U32.AND.EX P0, PT, R8.reuse, UR5, PT, P0 ;  /* 0x0000000508007c0c */ /* 0x040fe4000bf06100 */
[----:B------:R-:W-:Y:S02]  /*07b0*/  IADD3.X R7, PT, PT, R8, ~UR5, RZ, P1, !PT ;  /* 0x8000000508077c10 */ /* 0x000fe40008ffe4ff */
[----:B------:R-:W-:Y:S02]  /*07c0*/  SEL R5, R5, R10, P0 ;  /* 0x0000000a05057207 */ /* 0x000fe40000000000 */
[----:B------:R-:W-:Y:S02]  /*07d0*/  SEL R7, R7, R8, P0 ;  /* 0x0000000807077207 */ /* 0x000fe40000000000 */
[----:B------:R-:W-:Y:S02]  /*07e0*/  SEL R9, R6, R9, P0 ;  /* 0x0000000906097207 */ /* 0x000fe40000000000 */
[----:B------:R-:W-:Y:S01]  /*07f0*/  ISETP.GE.U32.AND P0, PT, R5, UR4, PT ;  /* 0x0000000405007c0c */ /* 0x000fe2000bf06070 */
[----:B------:R-:W-:Y:S01]  /*0800*/  IMAD.MOV.U32 R5, RZ, RZ, 0x0 ;  /* 0x00000000ff057424 */ /* 0x000fe200078e00ff */
[----:B------:R-:W-:-:S02]  /*0810*/  ISETP.NE.U32.AND P1, PT, RZ, UR4, PT ;  /* 0x00000004ff007c0c */ /* 0x000fc4000bf25070 */
[----:B------:R-:W-:Y:S02]  /*0820*/  IADD3 R8, PT, PT, R9, 0x1, RZ ;  /* 0x0000000109087810 */ /* 0x000fe40007ffe0ff */
[----:B------:R-:W-:Y:S02]  /*0830*/  ISETP.GE.U32.AND.EX P0, PT, R7, UR5, PT, P0 ;  /* 0x0000000507007c0c */ /* 0x000fe4000bf06100 */
[----:B------:R-:W-:Y:S02]  /*0840*/  ISETP.NE.AND.EX P1, PT, RZ, UR5, PT, P1 ;  /* 0x00000005ff007c0c */ /* 0x000fe4000bf25310 */
[----:B------:R-:W-:-:S04]  /*0850*/  SEL R8, R8, R9, P0 ;  /* 0x0000000908087207 */ /* 0x000fc80000000000 */
[----:B------:R-:W-:Y:S01]  /*0860*/  SEL R8, R8, 0xffffffff, P1 ;  /* 0xffffffff08087807 */ /* 0x000fe20000800000 */
[----:B------:R-:W-:Y:S06]  /*0870*/  RET.REL.NODEC R4 `(token_drop) ;  /* 0xfffffff404e07950 */ /* 0x000fec0003c3ffff */
.L_x_4:
[----:B------:R-:W-:-:S00]  /*0880*/  BRA `(.L_x_4) ;  /* 0xfffffffc00fc7947 */ /* 0x000fc0000383ffff */
[----:B------:R-:W-:-:S00]  /*0890*/  NOP ;  /* 0x0000000000007918 */ /* 0x000fc00000000000 */
        /* <DEDUP_REMOVED lines=14> */
.L_x_5:


//--------------------- .nv.shared.reserved.0     --------------------------
	.section	.nv.shared.reserved.0,"aw",@nobits
	.weak		__nv_reservedSMEM_offset_0_alias
	.size		__nv_reservedSMEM_offset_0_alias, 0, 64
	.other		__nv_reservedSMEM_offset_0_alias,@"STO_CUDA_RESERVED_SHARED STV_DEFAULT"
__nv_reservedSMEM_offset_0_alias:
	.zero		0
	.zero		64


//--------------------- .nv.constant0.token_drop  --------------------------
	.section	.nv.constant0.token_drop,"a",@progbits
	.sectionflags	@""
	.align	4
.nv.constant0.token_drop:
	.zero		944


//--------------------- SYMBOLS --------------------------

	.type		.nv.reservedSmem.offset0,@object
	.size		.nv.reservedSmem.offset0,0x4
